//
// Generated by NVIDIA NVVM Compiler
//
// Compiler Build ID: CL-36424714
// Cuda compilation tools, release 13.0, V13.0.88
// Based on NVVM 20.0.0
//

.version 9.0
.target sm_100
.address_size 64

	// .globl	_Z7prescanPfS_i
.extern .shared .align 16 .b8 temp[];
.extern .shared .align 16 .b8 SUMS[];

.visible .entry _Z7prescanPfS_i(
	.param .u64 .ptr .align 1 _Z7prescanPfS_i_param_0,
	.param .u64 .ptr .align 1 _Z7prescanPfS_i_param_1,
	.param .u32 _Z7prescanPfS_i_param_2
)
{
	.reg .pred 	%p<10>;
	.reg .b32 	%r<45>;
	.reg .b32 	%f<11>;
	.reg .b64 	%rd<12>;

	ld.param.u64 	%rd3, [_Z7prescanPfS_i_param_0];
	ld.param.u64 	%rd4, [_Z7prescanPfS_i_param_1];
	ld.param.u32 	%r14, [_Z7prescanPfS_i_param_2];
	cvta.to.global.u64 	%rd1, %rd4;
	cvta.to.global.u64 	%rd5, %rd3;
	mov.u32 	%r17, %tid.x;
	mov.u32 	%r18, %ctaid.x;
	mov.u32 	%r19, %ntid.x;
	mad.lo.s32 	%r1, %r18, %r19, %r17;
	shl.b32 	%r20, %r1, 1;
	mul.wide.s32 	%rd6, %r20, 4;
	add.s64 	%rd7, %rd5, %rd6;
	ld.global.f32 	%f1, [%rd7];
	shl.b32 	%r21, %r1, 3;
	mov.u32 	%r22, temp;
	add.s32 	%r2, %r22, %r21;
	or.b32  	%r3, %r20, 1;
	ld.global.f32 	%f2, [%rd7+4];
	st.shared.v2.f32 	[%r2], {%f1, %f2};
	mov.u32 	%r23, SUMS;
	cvt.u64.u32 	%rd8, %r23;
	cvta.shared.u64 	%rd9, %rd8;
	setp.ne.s64 	%p2, %rd9, 0;
	setp.eq.s32 	%p3, %r1, 0;
	and.pred  	%p1, %p2, %p3;
	shl.b32 	%r24, %r14, 2;
	add.s32 	%r4, %r22, %r24;
	add.s64 	%rd2, %rd1, %rd6;
	mov.b32 	%r44, 1;
	mov.b32 	%r40, 512;
	not.pred 	%p5, %p1;
$L__BB0_1:
	bar.sync 	0;
	setp.ge.s32 	%p4, %r1, %r40;
	@%p4 bra 	$L__BB0_3;
	mul.lo.s32 	%r25, %r44, %r3;
	shl.b32 	%r26, %r25, 2;
	add.s32 	%r28, %r22, %r26;
	ld.shared.f32 	%f3, [%r28+-4];
	shl.b32 	%r29, %r44, 2;
	add.s32 	%r30, %r28, %r29;
	ld.shared.f32 	%f4, [%r30+-4];
	add.f32 	%f5, %f3, %f4;
	st.shared.f32 	[%r30+-4], %f5;
$L__BB0_3:
	shl.b32 	%r44, %r44, 1;
	bar.sync 	0;
	bar.sync 	0;
	bar.sync 	0;
	bar.sync 	0;
	bar.sync 	0;
	bar.sync 	0;
	bar.sync 	0;
	bar.sync 	0;
	bar.sync 	0;
	bar.sync 	0;
	@%p5 bra 	$L__BB0_5;
	ld.shared.f32 	%f6, [temp+8188];
	st.shared.f32 	[SUMS+4096], %f6;
	mov.b32 	%r31, 0;
	st.shared.u32 	[%r4+-4], %r31;
$L__BB0_5:
	setp.lt.s32 	%p6, %r14, 2;
	@%p6 bra 	$L__BB0_10;
	mov.b32 	%r42, 1;
$L__BB0_7:
	shr.s32 	%r44, %r44, 1;
	bar.sync 	0;
	setp.ge.s32 	%p7, %r1, %r42;
	@%p7 bra 	$L__BB0_9;
	mul.lo.s32 	%r33, %r44, %r3;
	add.s32 	%r34, %r33, %r44;
	shl.b32 	%r35, %r34, 2;
	add.s32 	%r37, %r23, %r35;
	ld.shared.f32 	%f7, [%r37+-4];
	shl.b32 	%r38, %r33, 2;
	add.s32 	%r39, %r23, %r38;
	st.shared.f32 	[%r39+-4], %f7;
	mul.wide.s32 	%rd10, %r34, 4;
	add.s64 	%rd11, %rd1, %rd10;
	ld.global.f32 	%f8, [%rd11+-4];
	add.f32 	%f9, %f8, %f7;
	st.shared.f32 	[%r37+-4], %f9;
$L__BB0_9:
	shl.b32 	%r42, %r42, 1;
	setp.lt.s32 	%p8, %r42, %r14;
	@%p8 bra 	$L__BB0_7;
$L__BB0_10:
	bar.sync 	0;
	ld.global.f32 	%f10, [%rd2];
	st.shared.f32 	[%r2], %f10;
	shr.u32 	%r13, %r40, 1;
	setp.gt.u32 	%p9, %r40, 1;
	mov.u32 	%r40, %r13;
	@%p9 bra 	$L__BB0_1;
	ret;

}


// ===== COMPILED SASS (sm_100) =====

	.target	sm_100

	.elftype	@"ET_EXEC"


//--------------------- .note.nv.tkinfo           --------------------------
	.section	.note.nv.tkinfo,"",@"SHT_NOTE"
	.sectionflags	@"SHF_NOTE_NV_TKINFO"
	.tkinfo
        /*0018*/ 	.word	0x00000002
        /*0030*/ 	.string	""
        /*0030*/ 	.string	"ptxas"
        /*0030*/ 	.string	"Cuda compilation tools, release 13.0, V13.0.88"
        /*0030*/ 	.string	"Build cuda_13.0.r13.0/compiler.36424714_0"
        /*0030*/ 	.string	"-arch sm_100 -m 64 "



//--------------------- .note.nv.cuinfo           --------------------------
	.section	.note.nv.cuinfo,"",@"SHT_NOTE"
	.sectionflags	@"SHF_NOTE_NV_CUINFO"
        /*0018*/ 	.short	0x0002
        /*001a*/ 	.short	0x0064
        /*001c*/ 	.short	0x0082
	.zero		2


//--------------------- .nv.info                  --------------------------
	.section	.nv.info,"",@"SHT_CUDA_INFO"
	.align	4


	//----- nvinfo : EIATTR_REGCOUNT
	.align		4
        /*0000*/ 	.byte	0x04, 0x2f
        /*0002*/ 	.short	(.L_1 - .L_0)
	.align		4
.L_0:
        /*0004*/ 	.word	index@(_Z7prescanPfS_i)
        /*0008*/ 	.word	0x00000013


	//----- nvinfo : EIATTR_FRAME_SIZE
	.align		4
.L_1:
        /*000c*/ 	.byte	0x04, 0x11
        /*000e*/ 	.short	(.L_3 - .L_2)
	.align		4
.L_2:
        /*0010*/ 	.word	index@(_Z7prescanPfS_i)
        /*0014*/ 	.word	0x00000000


	//----- nvinfo : EIATTR_MIN_STACK_SIZE
	.align		4
.L_3:
        /*0018*/ 	.byte	0x04, 0x12
        /*001a*/ 	.short	(.L_5 - .L_4)
	.align		4
.L_4:
        /*001c*/ 	.word	index@(_Z7prescanPfS_i)
        /*0020*/ 	.word	0x00000000
.L_5:


//--------------------- .nv.compat                --------------------------
	.section	.nv.compat,"",@"SHT_CUDA_COMPAT_INFO"
	.align	4
        /*0000*/ 	.byte	0x02, 0x09, 0x00, 0x00, 0x02, 0x02, 0x01, 0x00, 0x02, 0x05, 0x05, 0x00, 0x03, 0x07, 0x01, 0x01
        /*0010*/ 	.byte	0x02, 0x03, 0x00, 0x00, 0x02, 0x06, 0x01, 0x00, 0x04, 0x0b, 0x08, 0x00, 0x09, 0x00, 0x00, 0x00
        /*0020*/ 	.byte	0x00, 0x00, 0x00, 0x00


//--------------------- .nv.info._Z7prescanPfS_i  --------------------------
	.section	.nv.info._Z7prescanPfS_i,"",@"SHT_CUDA_INFO"
	.sectionflags	@""
	.align	4


	//----- nvinfo : EIATTR_CUDA_API_VERSION
	.align		4
        /*0000*/ 	.byte	0x04, 0x37
        /*0002*/ 	.short	(.L_7 - .L_6)
.L_6:
        /*0004*/ 	.word	0x00000082


	//----- nvinfo : EIATTR_KPARAM_INFO
	.align		4
.L_7:
        /*0008*/ 	.byte	0x04, 0x17
        /*000a*/ 	.short	(.L_9 - .L_8)
.L_8:
        /*000c*/ 	.word	0x00000000
        /*0010*/ 	.short	0x0002
        /*0012*/ 	.short	0x0010
        /*0014*/ 	.byte	0x00, 0xf0, 0x11, 0x00


	//----- nvinfo : EIATTR_KPARAM_INFO
	.align		4
.L_9:
        /*0018*/ 	.byte	0x04, 0x17
        /*001a*/ 	.short	(.L_11 - .L_10)
.L_10:
        /*001c*/ 	.word	0x00000000
        /*0020*/ 	.short	0x0001
        /*0022*/ 	.short	0x0008
        /*0024*/ 	.byte	0x00, 0xf5, 0x21, 0x00


	//----- nvinfo : EIATTR_KPARAM_INFO
	.align		4
.L_11:
        /*0028*/ 	.byte	0x04, 0x17
        /*002a*/ 	.short	(.L_13 - .L_12)
.L_12:
        /*002c*/ 	.word	0x00000000
        /*0030*/ 	.short	0x0000
        /*0032*/ 	.short	0x0000
        /*0034*/ 	.byte	0x00, 0xf5, 0x21, 0x00


	//----- nvinfo : EIATTR_SPARSE_MMA_MASK
	.align		4
.L_13:
        /*0038*/ 	.byte	0x03, 0x50
        /*003a*/ 	.short	0x0000


	//----- nvinfo : EIATTR_MAXREG_COUNT
	.align		4
        /*003c*/ 	.byte	0x03, 0x1b
        /*003e*/ 	.short	0x00ff


	//----- nvinfo : EIATTR_NUM_BARRIERS
	.align		4
        /*0040*/ 	.byte	0x02, 0x4c
        /*0042*/ 	.byte	0x01
	.zero		1


	//----- nvinfo : EIATTR_MERCURY_ISA_VERSION
	.align		4
        /*0044*/ 	.byte	0x03, 0x5f
        /*0046*/ 	.short	0x0101


	//----- nvinfo : EIATTR_VRC_CTA_INIT_COUNT
	.align		4
        /*0048*/ 	.byte	0x02, 0x4a
	.zero		1
	.zero		1


	//----- nvinfo : EIATTR_EXIT_INSTR_OFFSETS
	.align		4
        /*004c*/ 	.byte	0x04, 0x1c
        /*004e*/ 	.short	(.L_15 - .L_14)


	//   ....[0]....
.L_14:
        /*0050*/ 	.word	0x00000580


	//----- nvinfo : EIATTR_CRS_STACK_SIZE
	.align		4
.L_15:
        /*0054*/ 	.byte	0x04, 0x1e
        /*0056*/ 	.short	(.L_17 - .L_16)
.L_16:
        /*0058*/ 	.word	0x00000000


	//----- nvinfo : EIATTR_CBANK_PARAM_SIZE
	.align		4
.L_17:
        /*005c*/ 	.byte	0x03, 0x19
        /*005e*/ 	.short	0x0014


	//----- nvinfo : EIATTR_PARAM_CBANK
	.align		4
        /*0060*/ 	.byte	0x04, 0x0a
        /*0062*/ 	.short	(.L_19 - .L_18)
	.align		4
.L_18:
        /*0064*/ 	.word	index@(.nv.constant0._Z7prescanPfS_i)
        /*0068*/ 	.short	0x0380
        /*006a*/ 	.short	0x0014


	//----- nvinfo : EIATTR_SW_WAR
	.align		4
.L_19:
        /*006c*/ 	.byte	0x04, 0x36
        /*006e*/ 	.short	(.L_21 - .L_20)
.L_20:
        /*0070*/ 	.word	0x00000008
.L_21:


//--------------------- .nv.callgraph             --------------------------
	.section	.nv.callgraph,"",@"SHT_CUDA_CALLGRAPH"
	.align	4
	.sectionentsize	8
	.align		4
        /*0000*/ 	.word	0x00000000
	.align		4
        /*0004*/ 	.word	0xffffffff
	.align		4
        /*0008*/ 	.word	0x00000000
	.align		4
        /*000c*/ 	.word	0xfffffffe
	.align		4
        /*0010*/ 	.word	0x00000000
	.align		4
        /*0014*/ 	.word	0xfffffffd
	.align		4
        /*0018*/ 	.word	0x00000000
	.align		4
        /*001c*/ 	.word	0xfffffffc


//--------------------- .text._Z7prescanPfS_i     --------------------------
	.section	.text._Z7prescanPfS_i,"ax",@progbits
	.align	128
        .global         _Z7prescanPfS_i
        .type           _Z7prescanPfS_i,@function
        .size           _Z7prescanPfS_i,(.L_x_6 - _Z7prescanPfS_i)
        .other          _Z7prescanPfS_i,@"STO_CUDA_ENTRY STV_DEFAULT"
_Z7prescanPfS_i:
.text._Z7prescanPfS_i:
[----:B------:R-:W-:Y:S01]  /*0000*/  LDC R1, c[0x0][0x37c] ;  /* 0x0000df00ff017b82 */ /* 0x000fe20000000800 */
[----:B------:R-:W0:Y:S07]  /*0010*/  S2R R0, SR_TID.X ;  /* 0x0000000000007919 */ /* 0x000e2e0000002100 */
[----:B------:R-:W0:Y:S01]  /*0020*/  S2UR UR4, SR_CTAID.X ;  /* 0x00000000000479c3 */ /* 0x000e220000002500 */
[----:B------:R-:W1:Y:S07]  /*0030*/  LDCU.64 UR6, c[0x0][0x358] ;  /* 0x00006b00ff0677ac */ /* 0x000e6e0008000a00 */
[----:B------:R-:W0:Y:S08]  /*0040*/  LDC R5, c[0x0][0x360] ;  /* 0x0000d800ff057b82 */ /* 0x000e300000000800 */
[----:B------:R-:W2:Y:S08]  /*0050*/  LDC.64 R2, c[0x0][0x380] ;  /* 0x0000e000ff027b82 */ /* 0x000eb00000000a00 */
[----:B------:R-:W3:Y:S01]  /*0060*/  S2UR UR5, SR_CgaCtaId ;  /* 0x00000000000579c3 */ /* 0x000ee20000008800 */
[----:B0-----:R-:W-:Y:S01]  /*0070*/  IMAD R0, R5, UR4, R0 ;  /* 0x0000000405007c24 */ /* 0x001fe2000f8e0200 */
[----:B------:R-:W0:Y:S06]  /*0080*/  S2R R8, SR_SWINHI ;  /* 0x0000000000087919 */ /* 0x000e2c0000002f00 */
[----:B------:R-:W4:Y:S01]  /*0090*/  LDC.64 R10, c[0x0][0x388] ;  /* 0x0000e200ff0a7b82 */ /* 0x000f220000000a00 */
[----:B------:R-:W-:-:S04]  /*00a0*/  IMAD.SHL.U32 R9, R0, 0x2, RZ ;  /* 0x0000000200097824 */ /* 0x000fc800078e00ff */
[----:B--2---:R-:W-:-:S03]  /*00b0*/  IMAD.WIDE R2, R9, 0x4, R2 ;  /* 0x0000000409027825 */ /* 0x004fc600078e0202 */
[----:B------:R-:W2:Y:S02]  /*00c0*/  LDC R14, c[0x0][0x390] ;  /* 0x0000e400ff0e7b82 */ /* 0x000ea40000000800 */
[----:B-1----:R-:W5:Y:S04]  /*00d0*/  LDG.E R12, desc[UR6][R2.64] ;  /* 0x00000006020c7981 */ /* 0x002f68000c1e1900 */
[----:B------:R4:W5:Y:S01]  /*00e0*/  LDG.E R13, desc[UR6][R2.64+0x4] ;  /* 0x00000406020d7981 */ /* 0x000962000c1e1900 */
[----:B------:R-:W-:Y:S01]  /*00f0*/  UMOV UR4, 0x400 ;  /* 0x0000040000047882 */ /* 0x000fe20000000000 */
[----:B------:R-:W-:Y:S01]  /*0100*/  ISETP.NE.AND P0, PT, R0, RZ, PT ;  /* 0x000000ff0000720c */ /* 0x000fe20003f05270 */
[----:B---3--:R-:W-:-:S06]  /*0110*/  ULEA UR4, UR5, UR4, 0x18 ;  /* 0x0000000405047291 */ /* 0x008fcc000f8ec0ff */
[----:B------:R-:W-:Y:S01]  /*0120*/  IMAD.U32 R5, RZ, RZ, UR4 ;  /* 0x00000004ff057e24 */ /* 0x000fe2000f8e00ff */
[----:B------:R-:W-:Y:S01]  /*0130*/  UMOV UR4, 0x200 ;  /* 0x0000020000047882 */ /* 0x000fe20000000000 */
[C---:B----4-:R-:W-:Y:S01]  /*0140*/  IMAD.WIDE R2, R9.reuse, 0x4, R10 ;  /* 0x0000000409027825 */ /* 0x050fe200078e020a */
[----:B------:R-:W-:Y:S02]  /*0150*/  IADD3 R9, PT, PT, R9, 0x1, RZ ;  /* 0x0000000109097810 */ /* 0x000fe40007ffe0ff */
[-C--:B------:R-:W-:Y:S02]  /*0160*/  LEA R4, R0, R5.reuse, 0x3 ;  /* 0x0000000500047211 */ /* 0x080fe400078e18ff */
[----:B------:R-:W-:Y:S02]  /*0170*/  MOV R6, R5 ;  /* 0x0000000500067202 */ /* 0x000fe40000000f00 */
[----:B0-----:R-:W-:Y:S01]  /*0180*/  MOV R7, R8 ;  /* 0x0000000800077202 */ /* 0x001fe20000000f00 */
[----:B------:R-:W-:-:S02]  /*0190*/  IMAD.MOV.U32 R8, RZ, RZ, 0x1 ;  /* 0x00000001ff087424 */ /* 0x000fc400078e00ff */
[----:B--2---:R-:W-:Y:S01]  /*01a0*/  IMAD R14, R14, 0x4, R5 ;  /* 0x000000040e0e7824 */ /* 0x004fe200078e0205 */
[----:B------:R-:W-:-:S04]  /*01b0*/  ISETP.NE.U32.AND P1, PT, R6, RZ, PT ;  /* 0x000000ff0600720c */ /* 0x000fc80003f25070 */
[----:B------:R-:W-:Y:S01]  /*01c0*/  ISETP.NE.AND.EX P0, PT, R7, RZ, !P0, P1 ;  /* 0x000000ff0700720c */ /* 0x000fe20004705310 */
[----:B-----5:R0:W-:-:S12]  /*01d0*/  STS.64 [R4], R12 ;  /* 0x0000000c04007388 */ /* 0x0201d80000000a00 */
.L_x_4:
[----:B------:R-:W-:Y:S01]  /*01e0*/  BAR.SYNC.DEFER_BLOCKING 0x0 ;  /* 0x0000000000007b1d */ /* 0x000fe20000010000 */
[----:B------:R-:W-:Y:S02]  /*01f0*/  ISETP.GE.AND P1, PT, R0, UR4, PT ;  /* 0x0000000400007c0c */ /* 0x000fe4000bf26270 */
[----:B0--3--:R-:W-:-:S03]  /*0200*/  @P0 MOV R12, 0x400 ;  /* 0x00000400000c0802 */ /* 0x009fc60000000f00 */
[----:B------:R-:W0:Y:S01]  /*0210*/  LDCU UR5, c[0x0][0x390] ;  /* 0x00007200ff0577ac */ /* 0x000e220008000800 */
[----:B-1----:R-:W1:Y:S07]  /*0220*/  @P0 S2R R13, SR_CgaCtaId ;  /* 0x00000000000d0919 */ /* 0x002e6e0000008800 */
[----:B------:R-:W-:-:S05]  /*0230*/  @!P1 IMAD R6, R9, R8, RZ ;  /* 0x0000000809069224 */ /* 0x000fca00078e02ff */
[----:B------:R-:W-:-:S05]  /*0240*/  @!P1 LEA R7, R6, R5, 0x2 ;  /* 0x0000000506079211 */ /* 0x000fca00078e10ff */
[C---:B------:R-:W-:Y:S01]  /*0250*/  @!P1 IMAD R6, R8.reuse, 0x4, R7 ;  /* 0x0000000408069824 */ /* 0x040fe200078e0207 */
[----:B0-----:R-:W-:Y:S01]  /*0260*/  UISETP.GE.AND UP0, UPT, UR5, 0x2, UPT ;  /* 0x000000020500788c */ /* 0x001fe2000bf06270 */
[----:B------:R-:W-:Y:S01]  /*0270*/  @!P1 LDS R7, [R7+-0x4] ;  /* 0xfffffc0007079984 */ /* 0x000fe20000000800 */
[----:B------:R-:W-:-:S03]  /*0280*/  SHF.L.U32 R8, R8, 0x1, RZ ;  /* 0x0000000108087819 */ /* 0x000fc600000006ff */
[----:B------:R-:W0:Y:S01]  /*0290*/  @!P1 LDS R10, [R6+-0x4] ;  /* 0xfffffc00060a9984 */ /* 0x000e220000000800 */
[----:B-1----:R-:W-:Y:S01]  /*02a0*/  @P0 LEA R5, R13, R12, 0x18 ;  /* 0x0000000c0d050211 */ /* 0x002fe200078ec0ff */
[----:B0-----:R-:W-:-:S05]  /*02b0*/  @!P1 FADD R11, R7, R10 ;  /* 0x0000000a070b9221 */ /* 0x001fca0000000000 */
[----:B------:R-:W-:Y:S01]  /*02c0*/  @!P1 STS [R6+-0x4], R11 ;  /* 0xfffffc0b06009388 */ /* 0x000fe20000000800 */
[----:B------:R-:W-:Y:S08]  /*02d0*/  BAR.SYNC.DEFER_BLOCKING 0x0 ;  /* 0x0000000000007b1d */ /* 0x000ff00000010000 */
        /* <DEDUP_REMOVED lines=8> */
[----:B------:R-:W-:Y:S06]  /*0360*/  BAR.SYNC.DEFER_BLOCKING 0x0 ;  /* 0x0000000000007b1d */ /* 0x000fec0000010000 */
[----:B------:R-:W0:Y:S04]  /*0370*/  @P0 LDS R6, [R5+0x1ffc] ;  /* 0x001ffc0005060984 */ /* 0x000e280000000800 */
[----:B0-----:R0:W-:Y:S04]  /*0380*/  @P0 STS [R5+0x1000], R6 ;  /* 0x0010000605000388 */ /* 0x0011e80000000800 */
[----:B------:R0:W-:Y:S01]  /*0390*/  @P0 STS [R14+-0x4], RZ ;  /* 0xfffffcff0e000388 */ /* 0x0001e20000000800 */
[----:B------:R-:W-:Y:S05]  /*03a0*/  BRA.U !UP0, `(.L_x_0) ;  /* 0x0000000108587547 */ /* 0x000fea000b800000 */
[----:B0-----:R-:W0:Y:S01]  /*03b0*/  LDC.64 R6, c[0x0][0x388] ;  /* 0x0000e200ff067b82 */ /* 0x001e220000000a00 */
[----:B------:R-:W1:Y:S01]  /*03c0*/  LDCU UR8, c[0x0][0x390] ;  /* 0x00007200ff0877ac */ /* 0x000e620008000800 */
[----:B------:R-:W-:-:S05]  /*03d0*/  UMOV UR5, 0x1 ;  /* 0x0000000100057882 */ /* 0x000fca0000000000 */
.L_x_3:
[----:B------:R-:W-:Y:S01]  /*03e0*/  BAR.SYNC.DEFER_BLOCKING 0x0 ;  /* 0x0000000000007b1d */ /* 0x000fe20000010000 */
[----:B------:R-:W-:Y:S01]  /*03f0*/  ISETP.GE.AND P1, PT, R0, UR5, PT ;  /* 0x0000000500007c0c */ /* 0x000fe2000bf26270 */
[----:B------:R-:W-:Y:S01]  /*0400*/  USHF.L.U32 UR5, UR5, 0x1, URZ ;  /* 0x0000000105057899 */ /* 0x000fe200080006ff */
[----:B------:R-:W-:-:S03]  /*0410*/  SHF.R.S32.HI R8, RZ, 0x1, R8 ;  /* 0x00000001ff087819 */ /* 0x000fc60000011408 */
[----:B------:R-:W-:Y:S08]  /*0420*/  BSSY.RECONVERGENT B0, `(.L_x_1) ;  /* 0x000000c000007945 */ /* 0x000ff00003800200 */
[----:B---3--:R-:W-:Y:S05]  /*0430*/  @P1 BRA `(.L_x_2) ;  /* 0x0000000000281947 */ /* 0x008fea0003800000 */
[----:B------:R-:W-:-:S04]  /*0440*/  IMAD R12, R9, R8, RZ ;  /* 0x00000008090c7224 */ /* 0x000fc800078e02ff */
[----:B------:R-:W-:-:S04]  /*0450*/  IMAD.IADD R13, R8, 0x1, R12 ;  /* 0x00000001080d7824 */ /* 0x000fc800078e020c */
[----:B0-----:R-:W-:-:S06]  /*0460*/  IMAD.WIDE R10, R13, 0x4, R6 ;  /* 0x000000040d0a7825 */ /* 0x001fcc00078e0206 */
[----:B------:R-:W2:Y:S01]  /*0470*/  LDG.E R10, desc[UR6][R10.64+-0x4] ;  /* 0xfffffc060a0a7981 */ /* 0x000ea2000c1e1900 */
[-C--:B------:R-:W-:Y:S02]  /*0480*/  LEA R13, R13, R5.reuse, 0x2 ;  /* 0x000000050d0d7211 */ /* 0x080fe400078e10ff */
[----:B------:R-:W-:-:S03]  /*0490*/  LEA R12, R12, R5, 0x2 ;  /* 0x000000050c0c7211 */ /* 0x000fc600078e10ff */
[----:B------:R-:W0:Y:S04]  /*04a0*/  LDS R15, [R13+-0x4] ;  /* 0xfffffc000d0f7984 */ /* 0x000e280000000800 */
[----:B0-----:R3:W-:Y:S01]  /*04b0*/  STS [R12+-0x4], R15 ;  /* 0xfffffc0f0c007388 */ /* 0x0017e20000000800 */
[----:B--2---:R-:W-:-:S05]  /*04c0*/  FADD R16, R15, R10 ;  /* 0x0000000a0f107221 */ /* 0x004fca0000000000 */
[----:B------:R3:W-:Y:S02]  /*04d0*/  STS [R13+-0x4], R16 ;  /* 0xfffffc100d007388 */ /* 0x0007e40000000800 */
.L_x_2:
[----:B-1----:R-:W-:Y:S05]  /*04e0*/  BSYNC.RECONVERGENT B0 ;  /* 0x0000000000007941 */ /* 0x002fea0003800200 */
.L_x_1:
[----:B------:R-:W-:-:S09]  /*04f0*/  UISETP.GE.AND UP0, UPT, UR5, UR8, UPT ;  /* 0x000000080500728c */ /* 0x000fd2000bf06270 */
[----:B------:R-:W-:Y:S05]  /*0500*/  BRA.U !UP0, `(.L_x_3) ;  /* 0xfffffffd08b47547 */ /* 0x000fea000b83ffff */
.L_x_0:
[----:B------:R-:W-:Y:S06]  /*0510*/  BAR.SYNC.DEFER_BLOCKING 0x0 ;  /* 0x0000000000007b1d */ /* 0x000fec0000010000 */
[----:B0-----:R-:W2:Y:S01]  /*0520*/  LDG.E R7, desc[UR6][R2.64] ;  /* 0x0000000602077981 */ /* 0x001ea2000c1e1900 */
[----:B------:R-:W-:Y:S02]  /*0530*/  UISETP.GT.U32.AND UP0, UPT, UR4, 0x1, UPT ;  /* 0x000000010400788c */ /* 0x000fe4000bf04070 */
[----:B------:R-:W-:-:S07]  /*0540*/  USHF.R.U32.HI UR5, URZ, 0x1, UR4 ;  /* 0x00000001ff057899 */ /* 0x000fce0008011604 */
[----:B------:R-:W-:Y:S01]  /*0550*/  UMOV UR4, UR5 ;  /* 0x0000000500047c82 */ /* 0x000fe20008000000 */
[----:B--2---:R1:W-:Y:S01]  /*0560*/  STS [R4], R7 ;  /* 0x0000000704007388 */ /* 0x0043e20000000800 */
[----:B------:R-:W-:Y:S05]  /*0570*/  BRA.U UP0, `(.L_x_4) ;  /* 0xfffffffd00187547 */ /* 0x000fea000b83ffff */
[----:B------:R-:W-:Y:S05]  /*0580*/  EXIT ;  /* 0x000000000000794d */ /* 0x000fea0003800000 */
.L_x_5:
[----:B------:R-:W-:-:S00]  /*0590*/  BRA `(.L_x_5) ;  /* 0xfffffffc00fc7947 */ /* 0x000fc0000383ffff */
[----:B------:R-:W-:-:S00]  /*05a0*/  NOP ;  /* 0x0000000000007918 */ /* 0x000fc00000000000 */
        /* <DEDUP_REMOVED lines=13> */
.L_x_6:


//--------------------- .nv.shared._Z7prescanPfS_i --------------------------
	.section	.nv.shared._Z7prescanPfS_i,"aw",@nobits
	.sectionflags	@""
	.align	16
	.zero		1024


//--------------------- .nv.shared.reserved.0     --------------------------
	.section	.nv.shared.reserved.0,"aw",@nobits
	.weak		__nv_reservedSMEM_offset_0_alias
	.size		__nv_reservedSMEM_offset_0_alias, 0, 64
	.other		__nv_reservedSMEM_offset_0_alias,@"STO_CUDA_RESERVED_SHARED STV_DEFAULT"
__nv_reservedSMEM_offset_0_alias:
	.zero		0
	.zero		64


//--------------------- .nv.constant0._Z7prescanPfS_i --------------------------
	.section	.nv.constant0._Z7prescanPfS_i,"a",@progbits
	.sectionflags	@""
	.align	4
.nv.constant0._Z7prescanPfS_i:
	.zero		916


//--------------------- SYMBOLS --------------------------

	.type		.nv.reservedSmem.offset0,@object
	.size		.nv.reservedSmem.offset0,0x4
	.type		.nv.reservedSmem.cap,@object
	.size		.nv.reservedSmem.cap,0x4
